//
// Generated by NVIDIA NVVM Compiler
//
// Compiler Build ID: CL-36424714
// Cuda compilation tools, release 13.0, V13.0.88
// Based on NVVM 20.0.0
//

.version 9.0
.target sm_100
.address_size 64

	// .globl	_Z9addSharedPiS_S_

.visible .entry _Z9addSharedPiS_S_(
	.param .u64 .ptr .align 1 _Z9addSharedPiS_S__param_0,
	.param .u64 .ptr .align 1 _Z9addSharedPiS_S__param_1,
	.param .u64 .ptr .align 1 _Z9addSharedPiS_S__param_2
)
{


	ret;

}


// ===== COMPILED SASS (sm_100) =====

	.target	sm_100

	.elftype	@"ET_EXEC"


//--------------------- .note.nv.tkinfo           --------------------------
	.section	.note.nv.tkinfo,"",@"SHT_NOTE"
	.sectionflags	@"SHF_NOTE_NV_TKINFO"
	.tkinfo
        /*0018*/ 	.word	0x00000002
        /*0030*/ 	.string	""
        /*0030*/ 	.string	"ptxas"
        /*0030*/ 	.string	"Cuda compilation tools, release 13.0, V13.0.88"
        /*0030*/ 	.string	"Build cuda_13.0.r13.0/compiler.36424714_0"
        /*0030*/ 	.string	"-arch sm_100 -m 64 "



//--------------------- .note.nv.cuinfo           --------------------------
	.section	.note.nv.cuinfo,"",@"SHT_NOTE"
	.sectionflags	@"SHF_NOTE_NV_CUINFO"
        /*0018*/ 	.short	0x0002
        /*001a*/ 	.short	0x0064
        /*001c*/ 	.short	0x0082
	.zero		2


//--------------------- .nv.info                  --------------------------
	.section	.nv.info,"",@"SHT_CUDA_INFO"
	.align	4


	//----- nvinfo : EIATTR_REGCOUNT
	.align		4
        /*0000*/ 	.byte	0x04, 0x2f
        /*0002*/ 	.short	(.L_1 - .L_0)
	.align		4
.L_0:
        /*0004*/ 	.word	index@(_Z9addSharedPiS_S_)
        /*0008*/ 	.word	0x00000004


	//----- nvinfo : EIATTR_FRAME_SIZE
	.align		4
.L_1:
        /*000c*/ 	.byte	0x04, 0x11
        /*000e*/ 	.short	(.L_3 - .L_2)
	.align		4
.L_2:
        /*0010*/ 	.word	index@(_Z9addSharedPiS_S_)
        /*0014*/ 	.word	0x00000000


	//----- nvinfo : EIATTR_MIN_STACK_SIZE
	.align		4
.L_3:
        /*0018*/ 	.byte	0x04, 0x12
        /*001a*/ 	.short	(.L_5 - .L_4)
	.align		4
.L_4:
        /*001c*/ 	.word	index@(_Z9addSharedPiS_S_)
        /*0020*/ 	.word	0x00000000
.L_5:


//--------------------- .nv.compat                --------------------------
	.section	.nv.compat,"",@"SHT_CUDA_COMPAT_INFO"
	.align	4
        /*0000*/ 	.byte	0x02, 0x09, 0x00, 0x00, 0x02, 0x02, 0x01, 0x00, 0x02, 0x05, 0x05, 0x00, 0x03, 0x07, 0x01, 0x01
        /*0010*/ 	.byte	0x02, 0x03, 0x00, 0x00, 0x02, 0x06, 0x01, 0x00, 0x04, 0x0b, 0x08, 0x00, 0x09, 0x00, 0x00, 0x00
        /*0020*/ 	.byte	0x00, 0x00, 0x00, 0x00


//--------------------- .nv.info._Z9addSharedPiS_S_ --------------------------
	.section	.nv.info._Z9addSharedPiS_S_,"",@"SHT_CUDA_INFO"
	.sectionflags	@""
	.align	4


	//----- nvinfo : EIATTR_CUDA_API_VERSION
	.align		4
        /*0000*/ 	.byte	0x04, 0x37
        /*0002*/ 	.short	(.L_7 - .L_6)
.L_6:
        /*0004*/ 	.word	0x00000082


	//----- nvinfo : EIATTR_KPARAM_INFO
	.align		4
.L_7:
        /*0008*/ 	.byte	0x04, 0x17
        /*000a*/ 	.short	(.L_9 - .L_8)
.L_8:
        /*000c*/ 	.word	0x00000000
        /*0010*/ 	.short	0x0002
        /*0012*/ 	.short	0x0010
        /*0014*/ 	.byte	0x00, 0xf5, 0x21, 0x00


	//----- nvinfo : EIATTR_KPARAM_INFO
	.align		4
.L_9:
        /*0018*/ 	.byte	0x04, 0x17
        /*001a*/ 	.short	(.L_11 - .L_10)
.L_10:
        /*001c*/ 	.word	0x00000000
        /*0020*/ 	.short	0x0001
        /*0022*/ 	.short	0x0008
        /*0024*/ 	.byte	0x00, 0xf5, 0x21, 0x00


	//----- nvinfo : EIATTR_KPARAM_INFO
	.align		4
.L_11:
        /*0028*/ 	.byte	0x04, 0x17
        /*002a*/ 	.short	(.L_13 - .L_12)
.L_12:
        /*002c*/ 	.word	0x00000000
        /*0030*/ 	.short	0x0000
        /*0032*/ 	.short	0x0000
        /*0034*/ 	.byte	0x00, 0xf5, 0x21, 0x00


	//----- nvinfo : EIATTR_SPARSE_MMA_MASK
	.align		4
.L_13:
        /*0038*/ 	.byte	0x03, 0x50
        /*003a*/ 	.short	0x0000


	//----- nvinfo : EIATTR_MAXREG_COUNT
	.align		4
        /*003c*/ 	.byte	0x03, 0x1b
        /*003e*/ 	.short	0x00ff


	//----- nvinfo : EIATTR_MERCURY_ISA_VERSION
	.align		4
        /*0040*/ 	.byte	0x03, 0x5f
        /*0042*/ 	.short	0x0101


	//----- nvinfo : EIATTR_VRC_CTA_INIT_COUNT
	.align		4
        /*0044*/ 	.byte	0x02, 0x4a
	.zero		1
	.zero		1


	//----- nvinfo : EIATTR_EXIT_INSTR_OFFSETS
	.align		4
        /*0048*/ 	.byte	0x04, 0x1c
        /*004a*/ 	.short	(.L_15 - .L_14)


	//   ....[0]....
.L_14:
        /*004c*/ 	.word	0x00000010


	//----- nvinfo : EIATTR_CBANK_PARAM_SIZE
	.align		4
.L_15:
        /*0050*/ 	.byte	0x03, 0x19
        /*0052*/ 	.short	0x0018


	//----- nvinfo : EIATTR_PARAM_CBANK
	.align		4
        /*0054*/ 	.byte	0x04, 0x0a
        /*0056*/ 	.short	(.L_17 - .L_16)
	.align		4
.L_16:
        /*0058*/ 	.word	index@(.nv.constant0._Z9addSharedPiS_S_)
        /*005c*/ 	.short	0x0380
        /*005e*/ 	.short	0x0018


	//----- nvinfo : EIATTR_SW_WAR
	.align		4
.L_17:
        /*0060*/ 	.byte	0x04, 0x36
        /*0062*/ 	.short	(.L_19 - .L_18)
.L_18:
        /*0064*/ 	.word	0x00000008
.L_19:


//--------------------- .nv.callgraph             --------------------------
	.section	.nv.callgraph,"",@"SHT_CUDA_CALLGRAPH"
	.align	4
	.sectionentsize	8
	.align		4
        /*0000*/ 	.word	0x00000000
	.align		4
        /*0004*/ 	.word	0xffffffff
	.align		4
        /*0008*/ 	.word	0x00000000
	.align		4
        /*000c*/ 	.word	0xfffffffe
	.align		4
        /*0010*/ 	.word	0x00000000
	.align		4
        /*0014*/ 	.word	0xfffffffd
	.align		4
        /*0018*/ 	.word	0x00000000
	.align		4
        /*001c*/ 	.word	0xfffffffc


//--------------------- .text._Z9addSharedPiS_S_  --------------------------
	.section	.text._Z9addSharedPiS_S_,"ax",@progbits
	.align	128
        .global         _Z9addSharedPiS_S_
        .type           _Z9addSharedPiS_S_,@function
        .size           _Z9addSharedPiS_S_,(.L_x_1 - _Z9addSharedPiS_S_)
        .other          _Z9addSharedPiS_S_,@"STO_CUDA_ENTRY STV_DEFAULT"
_Z9addSharedPiS_S_:
.text._Z9addSharedPiS_S_:
[----:B------:R-:W-:Y:S01]  /*0000*/  LDC R1, c[0x0][0x37c] ;  /* 0x0000df00ff017b82 */ /* 0x000fe20000000800 */
[----:B------:R-:W-:Y:S05]  /*0010*/  EXIT ;  /* 0x000000000000794d */ /* 0x000fea0003800000 */
.L_x_0:
[----:B------:R-:W-:-:S00]  /*0020*/  BRA `(.L_x_0) ;  /* 0xfffffffc00fc7947 */ /* 0x000fc0000383ffff */
[----:B------:R-:W-:-:S00]  /*0030*/  NOP ;  /* 0x0000000000007918 */ /* 0x000fc00000000000 */
        /* <DEDUP_REMOVED lines=12> */
.L_x_1:


//--------------------- .nv.shared.reserved.0     --------------------------
	.section	.nv.shared.reserved.0,"aw",@nobits
	.weak		__nv_reservedSMEM_offset_0_alias
	.size		__nv_reservedSMEM_offset_0_alias, 0, 64
	.other		__nv_reservedSMEM_offset_0_alias,@"STO_CUDA_RESERVED_SHARED STV_DEFAULT"
__nv_reservedSMEM_offset_0_alias:
	.zero		0
	.zero		64


//--------------------- .nv.constant0._Z9addSharedPiS_S_ --------------------------
	.section	.nv.constant0._Z9addSharedPiS_S_,"a",@progbits
	.sectionflags	@""
	.align	4
.nv.constant0._Z9addSharedPiS_S_:
	.zero		920


//--------------------- SYMBOLS --------------------------

	.type		.nv.reservedSmem.offset0,@object
	.size		.nv.reservedSmem.offset0,0x4
